//
// Generated by NVIDIA NVVM Compiler
//
// Compiler Build ID: CL-36424714
// Cuda compilation tools, release 13.0, V13.0.88
// Based on NVVM 20.0.0
//

.version 9.0
.target sm_100
.address_size 64

	// .globl	_ZN3cub18CUB_300001_SM_10006detail11EmptyKernelIvEEvv
.global .align 1 .b8 _ZN30_INTERNAL_8ec96d76_4_k_cu_main4cuda3std3__45__cpo5beginE[1];
.global .align 1 .b8 _ZN30_INTERNAL_8ec96d76_4_k_cu_main4cuda3std3__45__cpo3endE[1];
.global .align 1 .b8 _ZN30_INTERNAL_8ec96d76_4_k_cu_main4cuda3std3__45__cpo6cbeginE[1];
.global .align 1 .b8 _ZN30_INTERNAL_8ec96d76_4_k_cu_main4cuda3std3__45__cpo4cendE[1];
.global .align 1 .b8 _ZN30_INTERNAL_8ec96d76_4_k_cu_main4cuda3std3__45__cpo6rbeginE[1];
.global .align 1 .b8 _ZN30_INTERNAL_8ec96d76_4_k_cu_main4cuda3std3__45__cpo4rendE[1];
.global .align 1 .b8 _ZN30_INTERNAL_8ec96d76_4_k_cu_main4cuda3std3__45__cpo7crbeginE[1];
.global .align 1 .b8 _ZN30_INTERNAL_8ec96d76_4_k_cu_main4cuda3std3__45__cpo5crendE[1];
.global .align 1 .b8 _ZN30_INTERNAL_8ec96d76_4_k_cu_main4cuda3std3__432_GLOBAL__N__8ec96d76_4_k_cu_main6ignoreE[1];
.global .align 1 .b8 _ZN30_INTERNAL_8ec96d76_4_k_cu_main4cuda3std3__419piecewise_constructE[1];
.global .align 1 .b8 _ZN30_INTERNAL_8ec96d76_4_k_cu_main4cuda3std3__48in_placeE[1];
.global .align 1 .b8 _ZN30_INTERNAL_8ec96d76_4_k_cu_main4cuda3std3__420unreachable_sentinelE[1];
.global .align 1 .b8 _ZN30_INTERNAL_8ec96d76_4_k_cu_main4cuda3std3__47nulloptE[1];
.global .align 1 .b8 _ZN30_INTERNAL_8ec96d76_4_k_cu_main4cuda3std3__48unexpectE[1];
.global .align 1 .b8 _ZN30_INTERNAL_8ec96d76_4_k_cu_main4cuda3std6ranges3__45__cpo4swapE[1];
.global .align 1 .b8 _ZN30_INTERNAL_8ec96d76_4_k_cu_main4cuda3std6ranges3__45__cpo9iter_moveE[1];
.global .align 1 .b8 _ZN30_INTERNAL_8ec96d76_4_k_cu_main4cuda3std6ranges3__45__cpo5beginE[1];
.global .align 1 .b8 _ZN30_INTERNAL_8ec96d76_4_k_cu_main4cuda3std6ranges3__45__cpo3endE[1];
.global .align 1 .b8 _ZN30_INTERNAL_8ec96d76_4_k_cu_main4cuda3std6ranges3__45__cpo6cbeginE[1];
.global .align 1 .b8 _ZN30_INTERNAL_8ec96d76_4_k_cu_main4cuda3std6ranges3__45__cpo4cendE[1];
.global .align 1 .b8 _ZN30_INTERNAL_8ec96d76_4_k_cu_main4cuda3std6ranges3__45__cpo7advanceE[1];
.global .align 1 .b8 _ZN30_INTERNAL_8ec96d76_4_k_cu_main4cuda3std6ranges3__45__cpo9iter_swapE[1];
.global .align 1 .b8 _ZN30_INTERNAL_8ec96d76_4_k_cu_main4cuda3std6ranges3__45__cpo4nextE[1];
.global .align 1 .b8 _ZN30_INTERNAL_8ec96d76_4_k_cu_main4cuda3std6ranges3__45__cpo4prevE[1];
.global .align 1 .b8 _ZN30_INTERNAL_8ec96d76_4_k_cu_main4cuda3std6ranges3__45__cpo4dataE[1];
.global .align 1 .b8 _ZN30_INTERNAL_8ec96d76_4_k_cu_main4cuda3std6ranges3__45__cpo5cdataE[1];
.global .align 1 .b8 _ZN30_INTERNAL_8ec96d76_4_k_cu_main4cuda3std6ranges3__45__cpo4sizeE[1];
.global .align 1 .b8 _ZN30_INTERNAL_8ec96d76_4_k_cu_main4cuda3std6ranges3__45__cpo5ssizeE[1];
.global .align 1 .b8 _ZN30_INTERNAL_8ec96d76_4_k_cu_main4cuda3std6ranges3__45__cpo8distanceE[1];
.global .align 1 .b8 _ZN30_INTERNAL_8ec96d76_4_k_cu_main6thrust24THRUST_300001_SM_1000_NS6system6detail10sequential3seqE[1];
.global .align 1 .b8 _ZN30_INTERNAL_8ec96d76_4_k_cu_main6thrust24THRUST_300001_SM_1000_NS6system3cpp3parE[1];
.global .align 1 .b8 _ZN30_INTERNAL_8ec96d76_4_k_cu_main6thrust24THRUST_300001_SM_1000_NS8cuda_cub3parE[1];
.global .align 1 .b8 _ZN30_INTERNAL_8ec96d76_4_k_cu_main6thrust24THRUST_300001_SM_1000_NS8cuda_cub10par_nosyncE[1];
.global .align 1 .b8 _ZN30_INTERNAL_8ec96d76_4_k_cu_main6thrust24THRUST_300001_SM_1000_NS12placeholders2_1E[1];
.global .align 1 .b8 _ZN30_INTERNAL_8ec96d76_4_k_cu_main6thrust24THRUST_300001_SM_1000_NS12placeholders2_2E[1];
.global .align 1 .b8 _ZN30_INTERNAL_8ec96d76_4_k_cu_main6thrust24THRUST_300001_SM_1000_NS12placeholders2_3E[1];
.global .align 1 .b8 _ZN30_INTERNAL_8ec96d76_4_k_cu_main6thrust24THRUST_300001_SM_1000_NS12placeholders2_4E[1];
.global .align 1 .b8 _ZN30_INTERNAL_8ec96d76_4_k_cu_main6thrust24THRUST_300001_SM_1000_NS12placeholders2_5E[1];
.global .align 1 .b8 _ZN30_INTERNAL_8ec96d76_4_k_cu_main6thrust24THRUST_300001_SM_1000_NS12placeholders2_6E[1];
.global .align 1 .b8 _ZN30_INTERNAL_8ec96d76_4_k_cu_main6thrust24THRUST_300001_SM_1000_NS12placeholders2_7E[1];
.global .align 1 .b8 _ZN30_INTERNAL_8ec96d76_4_k_cu_main6thrust24THRUST_300001_SM_1000_NS12placeholders2_8E[1];
.global .align 1 .b8 _ZN30_INTERNAL_8ec96d76_4_k_cu_main6thrust24THRUST_300001_SM_1000_NS12placeholders2_9E[1];
.global .align 1 .b8 _ZN30_INTERNAL_8ec96d76_4_k_cu_main6thrust24THRUST_300001_SM_1000_NS12placeholders3_10E[1];
.global .align 1 .b8 _ZN30_INTERNAL_8ec96d76_4_k_cu_main6thrust24THRUST_300001_SM_1000_NS3seqE[1];
.global .align 1 .b8 _ZN30_INTERNAL_8ec96d76_4_k_cu_main6thrust24THRUST_300001_SM_1000_NS6deviceE[1];

.visible .entry _ZN3cub18CUB_300001_SM_10006detail11EmptyKernelIvEEvv()
{


	ret;

}


// ===== COMPILED SASS (sm_100) =====

	.target	sm_100

	.elftype	@"ET_EXEC"


//--------------------- .note.nv.tkinfo           --------------------------
	.section	.note.nv.tkinfo,"",@"SHT_NOTE"
	.sectionflags	@"SHF_NOTE_NV_TKINFO"
	.tkinfo
        /*0018*/ 	.word	0x00000002
        /*0030*/ 	.string	""
        /*0030*/ 	.string	"ptxas"
        /*0030*/ 	.string	"Cuda compilation tools, release 13.0, V13.0.88"
        /*0030*/ 	.string	"Build cuda_13.0.r13.0/compiler.36424714_0"
        /*0030*/ 	.string	"-arch sm_100 -m 64 "



//--------------------- .note.nv.cuinfo           --------------------------
	.section	.note.nv.cuinfo,"",@"SHT_NOTE"
	.sectionflags	@"SHF_NOTE_NV_CUINFO"
        /*0018*/ 	.short	0x0002
        /*001a*/ 	.short	0x0064
        /*001c*/ 	.short	0x0082
	.zero		2


//--------------------- .nv.info                  --------------------------
	.section	.nv.info,"",@"SHT_CUDA_INFO"
	.align	4


	//----- nvinfo : EIATTR_REGCOUNT
	.align		4
        /*0000*/ 	.byte	0x04, 0x2f
        /*0002*/ 	.short	(.L_46 - .L_45)
	.align		4
.L_45:
        /*0004*/ 	.word	index@(_ZN3cub18CUB_300001_SM_10006detail11EmptyKernelIvEEvv)
        /*0008*/ 	.word	0x00000004


	//----- nvinfo : EIATTR_FRAME_SIZE
	.align		4
.L_46:
        /*000c*/ 	.byte	0x04, 0x11
        /*000e*/ 	.short	(.L_48 - .L_47)
	.align		4
.L_47:
        /*0010*/ 	.word	index@(_ZN3cub18CUB_300001_SM_10006detail11EmptyKernelIvEEvv)
        /*0014*/ 	.word	0x00000000


	//----- nvinfo : EIATTR_MIN_STACK_SIZE
	.align		4
.L_48:
        /*0018*/ 	.byte	0x04, 0x12
        /*001a*/ 	.short	(.L_50 - .L_49)
	.align		4
.L_49:
        /*001c*/ 	.word	index@(_ZN3cub18CUB_300001_SM_10006detail11EmptyKernelIvEEvv)
        /*0020*/ 	.word	0x00000000
.L_50:


//--------------------- .nv.compat                --------------------------
	.section	.nv.compat,"",@"SHT_CUDA_COMPAT_INFO"
	.align	4
        /*0000*/ 	.byte	0x02, 0x09, 0x00, 0x00, 0x02, 0x02, 0x01, 0x00, 0x02, 0x05, 0x05, 0x00, 0x03, 0x07, 0x01, 0x01
        /*0010*/ 	.byte	0x02, 0x03, 0x00, 0x00, 0x02, 0x06, 0x01, 0x00, 0x04, 0x0b, 0x08, 0x00, 0x09, 0x00, 0x00, 0x00
        /*0020*/ 	.byte	0x00, 0x00, 0x00, 0x00


//--------------------- .nv.info._ZN3cub18CUB_300001_SM_10006detail11EmptyKernelIvEEvv --------------------------
	.section	.nv.info._ZN3cub18CUB_300001_SM_10006detail11EmptyKernelIvEEvv,"",@"SHT_CUDA_INFO"
	.sectionflags	@""
	.align	4


	//----- nvinfo : EIATTR_CUDA_API_VERSION
	.align		4
        /*0000*/ 	.byte	0x04, 0x37
        /*0002*/ 	.short	(.L_52 - .L_51)
.L_51:
        /*0004*/ 	.word	0x00000082


	//----- nvinfo : EIATTR_SPARSE_MMA_MASK
	.align		4
.L_52:
        /*0008*/ 	.byte	0x03, 0x50
        /*000a*/ 	.short	0x0000


	//----- nvinfo : EIATTR_MAXREG_COUNT
	.align		4
        /*000c*/ 	.byte	0x03, 0x1b
        /*000e*/ 	.short	0x00ff


	//----- nvinfo : EIATTR_MERCURY_ISA_VERSION
	.align		4
        /*0010*/ 	.byte	0x03, 0x5f
        /*0012*/ 	.short	0x0101


	//----- nvinfo : EIATTR_VRC_CTA_INIT_COUNT
	.align		4
        /*0014*/ 	.byte	0x02, 0x4a
	.zero		1
	.zero		1


	//----- nvinfo : EIATTR_EXIT_INSTR_OFFSETS
	.align		4
        /*0018*/ 	.byte	0x04, 0x1c
        /*001a*/ 	.short	(.L_54 - .L_53)


	//   ....[0]....
.L_53:
        /*001c*/ 	.word	0x00000010


	//----- nvinfo : EIATTR_SW_WAR
	.align		4
.L_54:
        /*0020*/ 	.byte	0x04, 0x36
        /*0022*/ 	.short	(.L_56 - .L_55)
.L_55:
        /*0024*/ 	.word	0x00000008
.L_56:


//--------------------- .nv.callgraph             --------------------------
	.section	.nv.callgraph,"",@"SHT_CUDA_CALLGRAPH"
	.align	4
	.sectionentsize	8
	.align		4
        /*0000*/ 	.word	0x00000000
	.align		4
        /*0004*/ 	.word	0xffffffff
	.align		4
        /*0008*/ 	.word	0x00000000
	.align		4
        /*000c*/ 	.word	0xfffffffe
	.align		4
        /*0010*/ 	.word	0x00000000
	.align		4
        /*0014*/ 	.word	0xfffffffd
	.align		4
        /*0018*/ 	.word	0x00000000
	.align		4
        /*001c*/ 	.word	0xfffffffc


//--------------------- .nv.constant4             --------------------------
	.section	.nv.constant4,"a",@progbits
	.align	8
	.align		8
.nv.constant4:
        /*0000*/ 	.dword	_ZN30_INTERNAL_8ec96d76_4_k_cu_main4cuda3std3__45__cpo5beginE
	.align		8
        /*0008*/ 	.dword	_ZN30_INTERNAL_8ec96d76_4_k_cu_main4cuda3std3__45__cpo3endE
	.align		8
        /*0010*/ 	.dword	_ZN30_INTERNAL_8ec96d76_4_k_cu_main4cuda3std3__45__cpo6cbeginE
	.align		8
        /*0018*/ 	.dword	_ZN30_INTERNAL_8ec96d76_4_k_cu_main4cuda3std3__45__cpo4cendE
	.align		8
        /*0020*/ 	.dword	_ZN30_INTERNAL_8ec96d76_4_k_cu_main4cuda3std3__45__cpo6rbeginE
	.align		8
        /*0028*/ 	.dword	_ZN30_INTERNAL_8ec96d76_4_k_cu_main4cuda3std3__45__cpo4rendE
	.align		8
        /*0030*/ 	.dword	_ZN30_INTERNAL_8ec96d76_4_k_cu_main4cuda3std3__45__cpo7crbeginE
	.align		8
        /*0038*/ 	.dword	_ZN30_INTERNAL_8ec96d76_4_k_cu_main4cuda3std3__45__cpo5crendE
	.align		8
        /*0040*/ 	.dword	_ZN30_INTERNAL_8ec96d76_4_k_cu_main4cuda3std3__432_GLOBAL__N__8ec96d76_4_k_cu_main6ignoreE
	.align		8
        /*0048*/ 	.dword	_ZN30_INTERNAL_8ec96d76_4_k_cu_main4cuda3std3__419piecewise_constructE
	.align		8
        /*0050*/ 	.dword	_ZN30_INTERNAL_8ec96d76_4_k_cu_main4cuda3std3__48in_placeE
	.align		8
        /*0058*/ 	.dword	_ZN30_INTERNAL_8ec96d76_4_k_cu_main4cuda3std3__420unreachable_sentinelE
	.align		8
        /*0060*/ 	.dword	_ZN30_INTERNAL_8ec96d76_4_k_cu_main4cuda3std3__47nulloptE
	.align		8
        /*0068*/ 	.dword	_ZN30_INTERNAL_8ec96d76_4_k_cu_main4cuda3std3__48unexpectE
	.align		8
        /*0070*/ 	.dword	_ZN30_INTERNAL_8ec96d76_4_k_cu_main4cuda3std6ranges3__45__cpo4swapE
	.align		8
        /*0078*/ 	.dword	_ZN30_INTERNAL_8ec96d76_4_k_cu_main4cuda3std6ranges3__45__cpo9iter_moveE
	.align		8
        /*0080*/ 	.dword	_ZN30_INTERNAL_8ec96d76_4_k_cu_main4cuda3std6ranges3__45__cpo5beginE
	.align		8
        /*0088*/ 	.dword	_ZN30_INTERNAL_8ec96d76_4_k_cu_main4cuda3std6ranges3__45__cpo3endE
	.align		8
        /*0090*/ 	.dword	_ZN30_INTERNAL_8ec96d76_4_k_cu_main4cuda3std6ranges3__45__cpo6cbeginE
	.align		8
        /*0098*/ 	.dword	_ZN30_INTERNAL_8ec96d76_4_k_cu_main4cuda3std6ranges3__45__cpo4cendE
	.align		8
        /*00a0*/ 	.dword	_ZN30_INTERNAL_8ec96d76_4_k_cu_main4cuda3std6ranges3__45__cpo7advanceE
	.align		8
        /*00a8*/ 	.dword	_ZN30_INTERNAL_8ec96d76_4_k_cu_main4cuda3std6ranges3__45__cpo9iter_swapE
	.align		8
        /*00b0*/ 	.dword	_ZN30_INTERNAL_8ec96d76_4_k_cu_main4cuda3std6ranges3__45__cpo4nextE
	.align		8
        /*00b8*/ 	.dword	_ZN30_INTERNAL_8ec96d76_4_k_cu_main4cuda3std6ranges3__45__cpo4prevE
	.align		8
        /*00c0*/ 	.dword	_ZN30_INTERNAL_8ec96d76_4_k_cu_main4cuda3std6ranges3__45__cpo4dataE
	.align		8
        /*00c8*/ 	.dword	_ZN30_INTERNAL_8ec96d76_4_k_cu_main4cuda3std6ranges3__45__cpo5cdataE
	.align		8
        /*00d0*/ 	.dword	_ZN30_INTERNAL_8ec96d76_4_k_cu_main4cuda3std6ranges3__45__cpo4sizeE
	.align		8
        /*00d8*/ 	.dword	_ZN30_INTERNAL_8ec96d76_4_k_cu_main4cuda3std6ranges3__45__cpo5ssizeE
	.align		8
        /*00e0*/ 	.dword	_ZN30_INTERNAL_8ec96d76_4_k_cu_main4cuda3std6ranges3__45__cpo8distanceE
	.align		8
        /*00e8*/ 	.dword	_ZN30_INTERNAL_8ec96d76_4_k_cu_main6thrust24THRUST_300001_SM_1000_NS6system6detail10sequential3seqE
	.align		8
        /*00f0*/ 	.dword	_ZN30_INTERNAL_8ec96d76_4_k_cu_main6thrust24THRUST_300001_SM_1000_NS6system3cpp3parE
	.align		8
        /*00f8*/ 	.dword	_ZN30_INTERNAL_8ec96d76_4_k_cu_main6thrust24THRUST_300001_SM_1000_NS8cuda_cub3parE
	.align		8
        /*0100*/ 	.dword	_ZN30_INTERNAL_8ec96d76_4_k_cu_main6thrust24THRUST_300001_SM_1000_NS8cuda_cub10par_nosyncE
	.align		8
        /*0108*/ 	.dword	_ZN30_INTERNAL_8ec96d76_4_k_cu_main6thrust24THRUST_300001_SM_1000_NS12placeholders2_1E
	.align		8
        /*0110*/ 	.dword	_ZN30_INTERNAL_8ec96d76_4_k_cu_main6thrust24THRUST_300001_SM_1000_NS12placeholders2_2E
	.align		8
        /*0118*/ 	.dword	_ZN30_INTERNAL_8ec96d76_4_k_cu_main6thrust24THRUST_300001_SM_1000_NS12placeholders2_3E
	.align		8
        /*0120*/ 	.dword	_ZN30_INTERNAL_8ec96d76_4_k_cu_main6thrust24THRUST_300001_SM_1000_NS12placeholders2_4E
	.align		8
        /*0128*/ 	.dword	_ZN30_INTERNAL_8ec96d76_4_k_cu_main6thrust24THRUST_300001_SM_1000_NS12placeholders2_5E
	.align		8
        /*0130*/ 	.dword	_ZN30_INTERNAL_8ec96d76_4_k_cu_main6thrust24THRUST_300001_SM_1000_NS12placeholders2_6E
	.align		8
        /*0138*/ 	.dword	_ZN30_INTERNAL_8ec96d76_4_k_cu_main6thrust24THRUST_300001_SM_1000_NS12placeholders2_7E
	.align		8
        /*0140*/ 	.dword	_ZN30_INTERNAL_8ec96d76_4_k_cu_main6thrust24THRUST_300001_SM_1000_NS12placeholders2_8E
	.align		8
        /*0148*/ 	.dword	_ZN30_INTERNAL_8ec96d76_4_k_cu_main6thrust24THRUST_300001_SM_1000_NS12placeholders2_9E
	.align		8
        /*0150*/ 	.dword	_ZN30_INTERNAL_8ec96d76_4_k_cu_main6thrust24THRUST_300001_SM_1000_NS12placeholders3_10E
	.align		8
        /*0158*/ 	.dword	_ZN30_INTERNAL_8ec96d76_4_k_cu_main6thrust24THRUST_300001_SM_1000_NS3seqE
	.align		8
        /*0160*/ 	.dword	_ZN30_INTERNAL_8ec96d76_4_k_cu_main6thrust24THRUST_300001_SM_1000_NS6deviceE


//--------------------- .text._ZN3cub18CUB_300001_SM_10006detail11EmptyKernelIvEEvv --------------------------
	.section	.text._ZN3cub18CUB_300001_SM_10006detail11EmptyKernelIvEEvv,"ax",@progbits
	.align	128
        .global         _ZN3cub18CUB_300001_SM_10006detail11EmptyKernelIvEEvv
        .type           _ZN3cub18CUB_300001_SM_10006detail11EmptyKernelIvEEvv,@function
        .size           _ZN3cub18CUB_300001_SM_10006detail11EmptyKernelIvEEvv,(.L_x_1 - _ZN3cub18CUB_300001_SM_10006detail11EmptyKernelIvEEvv)
        .other          _ZN3cub18CUB_300001_SM_10006detail11EmptyKernelIvEEvv,@"STO_CUDA_ENTRY STV_DEFAULT"
_ZN3cub18CUB_300001_SM_10006detail11EmptyKernelIvEEvv:
.text._ZN3cub18CUB_300001_SM_10006detail11EmptyKernelIvEEvv:
[----:B------:R-:W-:Y:S01]  /*0000*/  LDC R1, c[0x0][0x37c] ;  /* 0x0000df00ff017b82 */ /* 0x000fe20000000800 */
[----:B------:R-:W-:Y:S05]  /*0010*/  EXIT ;  /* 0x000000000000794d */ /* 0x000fea0003800000 */
.L_x_0:
[----:B------:R-:W-:-:S00]  /*0020*/  BRA `(.L_x_0) ;  /* 0xfffffffc00fc7947 */ /* 0x000fc0000383ffff */
[----:B------:R-:W-:-:S00]  /*0030*/  NOP ;  /* 0x0000000000007918 */ /* 0x000fc00000000000 */
        /* <DEDUP_REMOVED lines=12> */
.L_x_1:


//--------------------- .nv.shared.reserved.0     --------------------------
	.section	.nv.shared.reserved.0,"aw",@nobits
	.weak		__nv_reservedSMEM_offset_0_alias
	.size		__nv_reservedSMEM_offset_0_alias, 0, 64
	.other		__nv_reservedSMEM_offset_0_alias,@"STO_CUDA_RESERVED_SHARED STV_DEFAULT"
__nv_reservedSMEM_offset_0_alias:
	.zero		0
	.zero		64


//--------------------- .nv.global                --------------------------
	.section	.nv.global,"aw",@nobits
.nv.global:
	.type		_ZN30_INTERNAL_8ec96d76_4_k_cu_main6thrust24THRUST_300001_SM_1000_NS12placeholders2_8E,@object
	.size		_ZN30_INTERNAL_8ec96d76_4_k_cu_main6thrust24THRUST_300001_SM_1000_NS12placeholders2_8E,(_ZN30_INTERNAL_8ec96d76_4_k_cu_main4cuda3std3__432_GLOBAL__N__8ec96d76_4_k_cu_main6ignoreE - _ZN30_INTERNAL_8ec96d76_4_k_cu_main6thrust24THRUST_300001_SM_1000_NS12placeholders2_8E)
_ZN30_INTERNAL_8ec96d76_4_k_cu_main6thrust24THRUST_300001_SM_1000_NS12placeholders2_8E:
	.zero		1
	.type		_ZN30_INTERNAL_8ec96d76_4_k_cu_main4cuda3std3__432_GLOBAL__N__8ec96d76_4_k_cu_main6ignoreE,@object
	.size		_ZN30_INTERNAL_8ec96d76_4_k_cu_main4cuda3std3__432_GLOBAL__N__8ec96d76_4_k_cu_main6ignoreE,(_ZN30_INTERNAL_8ec96d76_4_k_cu_main4cuda3std6ranges3__45__cpo4dataE - _ZN30_INTERNAL_8ec96d76_4_k_cu_main4cuda3std3__432_GLOBAL__N__8ec96d76_4_k_cu_main6ignoreE)
_ZN30_INTERNAL_8ec96d76_4_k_cu_main4cuda3std3__432_GLOBAL__N__8ec96d76_4_k_cu_main6ignoreE:
	.zero		1
	.type		_ZN30_INTERNAL_8ec96d76_4_k_cu_main4cuda3std6ranges3__45__cpo4dataE,@object
	.size		_ZN30_INTERNAL_8ec96d76_4_k_cu_main4cuda3std6ranges3__45__cpo4dataE,(_ZN30_INTERNAL_8ec96d76_4_k_cu_main6thrust24THRUST_300001_SM_1000_NS8cuda_cub10par_nosyncE - _ZN30_INTERNAL_8ec96d76_4_k_cu_main4cuda3std6ranges3__45__cpo4dataE)
_ZN30_INTERNAL_8ec96d76_4_k_cu_main4cuda3std6ranges3__45__cpo4dataE:
	.zero		1
	.type		_ZN30_INTERNAL_8ec96d76_4_k_cu_main6thrust24THRUST_300001_SM_1000_NS8cuda_cub10par_nosyncE,@object
	.size		_ZN30_INTERNAL_8ec96d76_4_k_cu_main6thrust24THRUST_300001_SM_1000_NS8cuda_cub10par_nosyncE,(_ZN30_INTERNAL_8ec96d76_4_k_cu_main4cuda3std3__45__cpo5beginE - _ZN30_INTERNAL_8ec96d76_4_k_cu_main6thrust24THRUST_300001_SM_1000_NS8cuda_cub10par_nosyncE)
_ZN30_INTERNAL_8ec96d76_4_k_cu_main6thrust24THRUST_300001_SM_1000_NS8cuda_cub10par_nosyncE:
	.zero		1
	.type		_ZN30_INTERNAL_8ec96d76_4_k_cu_main4cuda3std3__45__cpo5beginE,@object
	.size		_ZN30_INTERNAL_8ec96d76_4_k_cu_main4cuda3std3__45__cpo5beginE,(_ZN30_INTERNAL_8ec96d76_4_k_cu_main4cuda3std6ranges3__45__cpo5beginE - _ZN30_INTERNAL_8ec96d76_4_k_cu_main4cuda3std3__45__cpo5beginE)
_ZN30_INTERNAL_8ec96d76_4_k_cu_main4cuda3std3__45__cpo5beginE:
	.zero		1
	.type		_ZN30_INTERNAL_8ec96d76_4_k_cu_main4cuda3std6ranges3__45__cpo5beginE,@object
	.size		_ZN30_INTERNAL_8ec96d76_4_k_cu_main4cuda3std6ranges3__45__cpo5beginE,(_ZN30_INTERNAL_8ec96d76_4_k_cu_main6thrust24THRUST_300001_SM_1000_NS6deviceE - _ZN30_INTERNAL_8ec96d76_4_k_cu_main4cuda3std6ranges3__45__cpo5beginE)
_ZN30_INTERNAL_8ec96d76_4_k_cu_main4cuda3std6ranges3__45__cpo5beginE:
	.zero		1
	.type		_ZN30_INTERNAL_8ec96d76_4_k_cu_main6thrust24THRUST_300001_SM_1000_NS6deviceE,@object
	.size		_ZN30_INTERNAL_8ec96d76_4_k_cu_main6thrust24THRUST_300001_SM_1000_NS6deviceE,(_ZN30_INTERNAL_8ec96d76_4_k_cu_main4cuda3std3__47nulloptE - _ZN30_INTERNAL_8ec96d76_4_k_cu_main6thrust24THRUST_300001_SM_1000_NS6deviceE)
_ZN30_INTERNAL_8ec96d76_4_k_cu_main6thrust24THRUST_300001_SM_1000_NS6deviceE:
	.zero		1
	.type		_ZN30_INTERNAL_8ec96d76_4_k_cu_main4cuda3std3__47nulloptE,@object
	.size		_ZN30_INTERNAL_8ec96d76_4_k_cu_main4cuda3std3__47nulloptE,(_ZN30_INTERNAL_8ec96d76_4_k_cu_main4cuda3std6ranges3__45__cpo8distanceE - _ZN30_INTERNAL_8ec96d76_4_k_cu_main4cuda3std3__47nulloptE)
_ZN30_INTERNAL_8ec96d76_4_k_cu_main4cuda3std3__47nulloptE:
	.zero		1
	.type		_ZN30_INTERNAL_8ec96d76_4_k_cu_main4cuda3std6ranges3__45__cpo8distanceE,@object
	.size		_ZN30_INTERNAL_8ec96d76_4_k_cu_main4cuda3std6ranges3__45__cpo8distanceE,(_ZN30_INTERNAL_8ec96d76_4_k_cu_main6thrust24THRUST_300001_SM_1000_NS12placeholders2_4E - _ZN30_INTERNAL_8ec96d76_4_k_cu_main4cuda3std6ranges3__45__cpo8distanceE)
_ZN30_INTERNAL_8ec96d76_4_k_cu_main4cuda3std6ranges3__45__cpo8distanceE:
	.zero		1
	.type		_ZN30_INTERNAL_8ec96d76_4_k_cu_main6thrust24THRUST_300001_SM_1000_NS12placeholders2_4E,@object
	.size		_ZN30_INTERNAL_8ec96d76_4_k_cu_main6thrust24THRUST_300001_SM_1000_NS12placeholders2_4E,(_ZN30_INTERNAL_8ec96d76_4_k_cu_main4cuda3std3__45__cpo6rbeginE - _ZN30_INTERNAL_8ec96d76_4_k_cu_main6thrust24THRUST_300001_SM_1000_NS12placeholders2_4E)
_ZN30_INTERNAL_8ec96d76_4_k_cu_main6thrust24THRUST_300001_SM_1000_NS12placeholders2_4E:
	.zero		1
	.type		_ZN30_INTERNAL_8ec96d76_4_k_cu_main4cuda3std3__45__cpo6rbeginE,@object
	.size		_ZN30_INTERNAL_8ec96d76_4_k_cu_main4cuda3std3__45__cpo6rbeginE,(_ZN30_INTERNAL_8ec96d76_4_k_cu_main4cuda3std6ranges3__45__cpo7advanceE - _ZN30_INTERNAL_8ec96d76_4_k_cu_main4cuda3std3__45__cpo6rbeginE)
_ZN30_INTERNAL_8ec96d76_4_k_cu_main4cuda3std3__45__cpo6rbeginE:
	.zero		1
	.type		_ZN30_INTERNAL_8ec96d76_4_k_cu_main4cuda3std6ranges3__45__cpo7advanceE,@object
	.size		_ZN30_INTERNAL_8ec96d76_4_k_cu_main4cuda3std6ranges3__45__cpo7advanceE,(_ZN30_INTERNAL_8ec96d76_4_k_cu_main6thrust24THRUST_300001_SM_1000_NS12placeholders3_10E - _ZN30_INTERNAL_8ec96d76_4_k_cu_main4cuda3std6ranges3__45__cpo7advanceE)
_ZN30_INTERNAL_8ec96d76_4_k_cu_main4cuda3std6ranges3__45__cpo7advanceE:
	.zero		1
	.type		_ZN30_INTERNAL_8ec96d76_4_k_cu_main6thrust24THRUST_300001_SM_1000_NS12placeholders3_10E,@object
	.size		_ZN30_INTERNAL_8ec96d76_4_k_cu_main6thrust24THRUST_300001_SM_1000_NS12placeholders3_10E,(_ZN30_INTERNAL_8ec96d76_4_k_cu_main4cuda3std3__48in_placeE - _ZN30_INTERNAL_8ec96d76_4_k_cu_main6thrust24THRUST_300001_SM_1000_NS12placeholders3_10E)
_ZN30_INTERNAL_8ec96d76_4_k_cu_main6thrust24THRUST_300001_SM_1000_NS12placeholders3_10E:
	.zero		1
	.type		_ZN30_INTERNAL_8ec96d76_4_k_cu_main4cuda3std3__48in_placeE,@object
	.size		_ZN30_INTERNAL_8ec96d76_4_k_cu_main4cuda3std3__48in_placeE,(_ZN30_INTERNAL_8ec96d76_4_k_cu_main4cuda3std6ranges3__45__cpo4sizeE - _ZN30_INTERNAL_8ec96d76_4_k_cu_main4cuda3std3__48in_placeE)
_ZN30_INTERNAL_8ec96d76_4_k_cu_main4cuda3std3__48in_placeE:
	.zero		1
	.type		_ZN30_INTERNAL_8ec96d76_4_k_cu_main4cuda3std6ranges3__45__cpo4sizeE,@object
	.size		_ZN30_INTERNAL_8ec96d76_4_k_cu_main4cuda3std6ranges3__45__cpo4sizeE,(_ZN30_INTERNAL_8ec96d76_4_k_cu_main6thrust24THRUST_300001_SM_1000_NS12placeholders2_2E - _ZN30_INTERNAL_8ec96d76_4_k_cu_main4cuda3std6ranges3__45__cpo4sizeE)
_ZN30_INTERNAL_8ec96d76_4_k_cu_main4cuda3std6ranges3__45__cpo4sizeE:
	.zero		1
	.type		_ZN30_INTERNAL_8ec96d76_4_k_cu_main6thrust24THRUST_300001_SM_1000_NS12placeholders2_2E,@object
	.size		_ZN30_INTERNAL_8ec96d76_4_k_cu_main6thrust24THRUST_300001_SM_1000_NS12placeholders2_2E,(_ZN30_INTERNAL_8ec96d76_4_k_cu_main4cuda3std3__45__cpo6cbeginE - _ZN30_INTERNAL_8ec96d76_4_k_cu_main6thrust24THRUST_300001_SM_1000_NS12placeholders2_2E)
_ZN30_INTERNAL_8ec96d76_4_k_cu_main6thrust24THRUST_300001_SM_1000_NS12placeholders2_2E:
	.zero		1
	.type		_ZN30_INTERNAL_8ec96d76_4_k_cu_main4cuda3std3__45__cpo6cbeginE,@object
	.size		_ZN30_INTERNAL_8ec96d76_4_k_cu_main4cuda3std3__45__cpo6cbeginE,(_ZN30_INTERNAL_8ec96d76_4_k_cu_main4cuda3std6ranges3__45__cpo6cbeginE - _ZN30_INTERNAL_8ec96d76_4_k_cu_main4cuda3std3__45__cpo6cbeginE)
_ZN30_INTERNAL_8ec96d76_4_k_cu_main4cuda3std3__45__cpo6cbeginE:
	.zero		1
	.type		_ZN30_INTERNAL_8ec96d76_4_k_cu_main4cuda3std6ranges3__45__cpo6cbeginE,@object
	.size		_ZN30_INTERNAL_8ec96d76_4_k_cu_main4cuda3std6ranges3__45__cpo6cbeginE,(_ZN30_INTERNAL_8ec96d76_4_k_cu_main6thrust24THRUST_300001_SM_1000_NS12placeholders2_6E - _ZN30_INTERNAL_8ec96d76_4_k_cu_main4cuda3std6ranges3__45__cpo6cbeginE)
_ZN30_INTERNAL_8ec96d76_4_k_cu_main4cuda3std6ranges3__45__cpo6cbeginE:
	.zero		1
	.type		_ZN30_INTERNAL_8ec96d76_4_k_cu_main6thrust24THRUST_300001_SM_1000_NS12placeholders2_6E,@object
	.size		_ZN30_INTERNAL_8ec96d76_4_k_cu_main6thrust24THRUST_300001_SM_1000_NS12placeholders2_6E,(_ZN30_INTERNAL_8ec96d76_4_k_cu_main4cuda3std3__45__cpo7crbeginE - _ZN30_INTERNAL_8ec96d76_4_k_cu_main6thrust24THRUST_300001_SM_1000_NS12placeholders2_6E)
_ZN30_INTERNAL_8ec96d76_4_k_cu_main6thrust24THRUST_300001_SM_1000_NS12placeholders2_6E:
	.zero		1
	.type		_ZN30_INTERNAL_8ec96d76_4_k_cu_main4cuda3std3__45__cpo7crbeginE,@object
	.size		_ZN30_INTERNAL_8ec96d76_4_k_cu_main4cuda3std3__45__cpo7crbeginE,(_ZN30_INTERNAL_8ec96d76_4_k_cu_main4cuda3std6ranges3__45__cpo4nextE - _ZN30_INTERNAL_8ec96d76_4_k_cu_main4cuda3std3__45__cpo7crbeginE)
_ZN30_INTERNAL_8ec96d76_4_k_cu_main4cuda3std3__45__cpo7crbeginE:
	.zero		1
	.type		_ZN30_INTERNAL_8ec96d76_4_k_cu_main4cuda3std6ranges3__45__cpo4nextE,@object
	.size		_ZN30_INTERNAL_8ec96d76_4_k_cu_main4cuda3std6ranges3__45__cpo4nextE,(_ZN30_INTERNAL_8ec96d76_4_k_cu_main4cuda3std6ranges3__45__cpo4swapE - _ZN30_INTERNAL_8ec96d76_4_k_cu_main4cuda3std6ranges3__45__cpo4nextE)
_ZN30_INTERNAL_8ec96d76_4_k_cu_main4cuda3std6ranges3__45__cpo4nextE:
	.zero		1
	.type		_ZN30_INTERNAL_8ec96d76_4_k_cu_main4cuda3std6ranges3__45__cpo4swapE,@object
	.size		_ZN30_INTERNAL_8ec96d76_4_k_cu_main4cuda3std6ranges3__45__cpo4swapE,(_ZN30_INTERNAL_8ec96d76_4_k_cu_main6thrust24THRUST_300001_SM_1000_NS6system3cpp3parE - _ZN30_INTERNAL_8ec96d76_4_k_cu_main4cuda3std6ranges3__45__cpo4swapE)
_ZN30_INTERNAL_8ec96d76_4_k_cu_main4cuda3std6ranges3__45__cpo4swapE:
	.zero		1
	.type		_ZN30_INTERNAL_8ec96d76_4_k_cu_main6thrust24THRUST_300001_SM_1000_NS6system3cpp3parE,@object
	.size		_ZN30_INTERNAL_8ec96d76_4_k_cu_main6thrust24THRUST_300001_SM_1000_NS6system3cpp3parE,(_ZN30_INTERNAL_8ec96d76_4_k_cu_main6thrust24THRUST_300001_SM_1000_NS3seqE - _ZN30_INTERNAL_8ec96d76_4_k_cu_main6thrust24THRUST_300001_SM_1000_NS6system3cpp3parE)
_ZN30_INTERNAL_8ec96d76_4_k_cu_main6thrust24THRUST_300001_SM_1000_NS6system3cpp3parE:
	.zero		1
	.type		_ZN30_INTERNAL_8ec96d76_4_k_cu_main6thrust24THRUST_300001_SM_1000_NS3seqE,@object
	.size		_ZN30_INTERNAL_8ec96d76_4_k_cu_main6thrust24THRUST_300001_SM_1000_NS3seqE,(_ZN30_INTERNAL_8ec96d76_4_k_cu_main4cuda3std3__420unreachable_sentinelE - _ZN30_INTERNAL_8ec96d76_4_k_cu_main6thrust24THRUST_300001_SM_1000_NS3seqE)
_ZN30_INTERNAL_8ec96d76_4_k_cu_main6thrust24THRUST_300001_SM_1000_NS3seqE:
	.zero		1
	.type		_ZN30_INTERNAL_8ec96d76_4_k_cu_main4cuda3std3__420unreachable_sentinelE,@object
	.size		_ZN30_INTERNAL_8ec96d76_4_k_cu_main4cuda3std3__420unreachable_sentinelE,(_ZN30_INTERNAL_8ec96d76_4_k_cu_main4cuda3std6ranges3__45__cpo5ssizeE - _ZN30_INTERNAL_8ec96d76_4_k_cu_main4cuda3std3__420unreachable_sentinelE)
_ZN30_INTERNAL_8ec96d76_4_k_cu_main4cuda3std3__420unreachable_sentinelE:
	.zero		1
	.type		_ZN30_INTERNAL_8ec96d76_4_k_cu_main4cuda3std6ranges3__45__cpo5ssizeE,@object
	.size		_ZN30_INTERNAL_8ec96d76_4_k_cu_main4cuda3std6ranges3__45__cpo5ssizeE,(_ZN30_INTERNAL_8ec96d76_4_k_cu_main6thrust24THRUST_300001_SM_1000_NS12placeholders2_3E - _ZN30_INTERNAL_8ec96d76_4_k_cu_main4cuda3std6ranges3__45__cpo5ssizeE)
_ZN30_INTERNAL_8ec96d76_4_k_cu_main4cuda3std6ranges3__45__cpo5ssizeE:
	.zero		1
	.type		_ZN30_INTERNAL_8ec96d76_4_k_cu_main6thrust24THRUST_300001_SM_1000_NS12placeholders2_3E,@object
	.size		_ZN30_INTERNAL_8ec96d76_4_k_cu_main6thrust24THRUST_300001_SM_1000_NS12placeholders2_3E,(_ZN30_INTERNAL_8ec96d76_4_k_cu_main4cuda3std3__45__cpo4cendE - _ZN30_INTERNAL_8ec96d76_4_k_cu_main6thrust24THRUST_300001_SM_1000_NS12placeholders2_3E)
_ZN30_INTERNAL_8ec96d76_4_k_cu_main6thrust24THRUST_300001_SM_1000_NS12placeholders2_3E:
	.zero		1
	.type		_ZN30_INTERNAL_8ec96d76_4_k_cu_main4cuda3std3__45__cpo4cendE,@object
	.size		_ZN30_INTERNAL_8ec96d76_4_k_cu_main4cuda3std3__45__cpo4cendE,(_ZN30_INTERNAL_8ec96d76_4_k_cu_main4cuda3std6ranges3__45__cpo4cendE - _ZN30_INTERNAL_8ec96d76_4_k_cu_main4cuda3std3__45__cpo4cendE)
_ZN30_INTERNAL_8ec96d76_4_k_cu_main4cuda3std3__45__cpo4cendE:
	.zero		1
	.type		_ZN30_INTERNAL_8ec96d76_4_k_cu_main4cuda3std6ranges3__45__cpo4cendE,@object
	.size		_ZN30_INTERNAL_8ec96d76_4_k_cu_main4cuda3std6ranges3__45__cpo4cendE,(_ZN30_INTERNAL_8ec96d76_4_k_cu_main6thrust24THRUST_300001_SM_1000_NS12placeholders2_7E - _ZN30_INTERNAL_8ec96d76_4_k_cu_main4cuda3std6ranges3__45__cpo4cendE)
_ZN30_INTERNAL_8ec96d76_4_k_cu_main4cuda3std6ranges3__45__cpo4cendE:
	.zero		1
	.type		_ZN30_INTERNAL_8ec96d76_4_k_cu_main6thrust24THRUST_300001_SM_1000_NS12placeholders2_7E,@object
	.size		_ZN30_INTERNAL_8ec96d76_4_k_cu_main6thrust24THRUST_300001_SM_1000_NS12placeholders2_7E,(_ZN30_INTERNAL_8ec96d76_4_k_cu_main4cuda3std3__45__cpo5crendE - _ZN30_INTERNAL_8ec96d76_4_k_cu_main6thrust24THRUST_300001_SM_1000_NS12placeholders2_7E)
_ZN30_INTERNAL_8ec96d76_4_k_cu_main6thrust24THRUST_300001_SM_1000_NS12placeholders2_7E:
	.zero		1
	.type		_ZN30_INTERNAL_8ec96d76_4_k_cu_main4cuda3std3__45__cpo5crendE,@object
	.size		_ZN30_INTERNAL_8ec96d76_4_k_cu_main4cuda3std3__45__cpo5crendE,(_ZN30_INTERNAL_8ec96d76_4_k_cu_main4cuda3std6ranges3__45__cpo4prevE - _ZN30_INTERNAL_8ec96d76_4_k_cu_main4cuda3std3__45__cpo5crendE)
_ZN30_INTERNAL_8ec96d76_4_k_cu_main4cuda3std3__45__cpo5crendE:
	.zero		1
	.type		_ZN30_INTERNAL_8ec96d76_4_k_cu_main4cuda3std6ranges3__45__cpo4prevE,@object
	.size		_ZN30_INTERNAL_8ec96d76_4_k_cu_main4cuda3std6ranges3__45__cpo4prevE,(_ZN30_INTERNAL_8ec96d76_4_k_cu_main4cuda3std6ranges3__45__cpo9iter_moveE - _ZN30_INTERNAL_8ec96d76_4_k_cu_main4cuda3std6ranges3__45__cpo4prevE)
_ZN30_INTERNAL_8ec96d76_4_k_cu_main4cuda3std6ranges3__45__cpo4prevE:
	.zero		1
	.type		_ZN30_INTERNAL_8ec96d76_4_k_cu_main4cuda3std6ranges3__45__cpo9iter_moveE,@object
	.size		_ZN30_INTERNAL_8ec96d76_4_k_cu_main4cuda3std6ranges3__45__cpo9iter_moveE,(_ZN30_INTERNAL_8ec96d76_4_k_cu_main6thrust24THRUST_300001_SM_1000_NS8cuda_cub3parE - _ZN30_INTERNAL_8ec96d76_4_k_cu_main4cuda3std6ranges3__45__cpo9iter_moveE)
_ZN30_INTERNAL_8ec96d76_4_k_cu_main4cuda3std6ranges3__45__cpo9iter_moveE:
	.zero		1
	.type		_ZN30_INTERNAL_8ec96d76_4_k_cu_main6thrust24THRUST_300001_SM_1000_NS8cuda_cub3parE,@object
	.size		_ZN30_INTERNAL_8ec96d76_4_k_cu_main6thrust24THRUST_300001_SM_1000_NS8cuda_cub3parE,(_ZN30_INTERNAL_8ec96d76_4_k_cu_main6thrust24THRUST_300001_SM_1000_NS12placeholders2_9E - _ZN30_INTERNAL_8ec96d76_4_k_cu_main6thrust24THRUST_300001_SM_1000_NS8cuda_cub3parE)
_ZN30_INTERNAL_8ec96d76_4_k_cu_main6thrust24THRUST_300001_SM_1000_NS8cuda_cub3parE:
	.zero		1
	.type		_ZN30_INTERNAL_8ec96d76_4_k_cu_main6thrust24THRUST_300001_SM_1000_NS12placeholders2_9E,@object
	.size		_ZN30_INTERNAL_8ec96d76_4_k_cu_main6thrust24THRUST_300001_SM_1000_NS12placeholders2_9E,(_ZN30_INTERNAL_8ec96d76_4_k_cu_main4cuda3std3__419piecewise_constructE - _ZN30_INTERNAL_8ec96d76_4_k_cu_main6thrust24THRUST_300001_SM_1000_NS12placeholders2_9E)
_ZN30_INTERNAL_8ec96d76_4_k_cu_main6thrust24THRUST_300001_SM_1000_NS12placeholders2_9E:
	.zero		1
	.type		_ZN30_INTERNAL_8ec96d76_4_k_cu_main4cuda3std3__419piecewise_constructE,@object
	.size		_ZN30_INTERNAL_8ec96d76_4_k_cu_main4cuda3std3__419piecewise_constructE,(_ZN30_INTERNAL_8ec96d76_4_k_cu_main4cuda3std6ranges3__45__cpo5cdataE - _ZN30_INTERNAL_8ec96d76_4_k_cu_main4cuda3std3__419piecewise_constructE)
_ZN30_INTERNAL_8ec96d76_4_k_cu_main4cuda3std3__419piecewise_constructE:
	.zero		1
	.type		_ZN30_INTERNAL_8ec96d76_4_k_cu_main4cuda3std6ranges3__45__cpo5cdataE,@object
	.size		_ZN30_INTERNAL_8ec96d76_4_k_cu_main4cuda3std6ranges3__45__cpo5cdataE,(_ZN30_INTERNAL_8ec96d76_4_k_cu_main6thrust24THRUST_300001_SM_1000_NS12placeholders2_1E - _ZN30_INTERNAL_8ec96d76_4_k_cu_main4cuda3std6ranges3__45__cpo5cdataE)
_ZN30_INTERNAL_8ec96d76_4_k_cu_main4cuda3std6ranges3__45__cpo5cdataE:
	.zero		1
	.type		_ZN30_INTERNAL_8ec96d76_4_k_cu_main6thrust24THRUST_300001_SM_1000_NS12placeholders2_1E,@object
	.size		_ZN30_INTERNAL_8ec96d76_4_k_cu_main6thrust24THRUST_300001_SM_1000_NS12placeholders2_1E,(_ZN30_INTERNAL_8ec96d76_4_k_cu_main4cuda3std3__45__cpo3endE - _ZN30_INTERNAL_8ec96d76_4_k_cu_main6thrust24THRUST_300001_SM_1000_NS12placeholders2_1E)
_ZN30_INTERNAL_8ec96d76_4_k_cu_main6thrust24THRUST_300001_SM_1000_NS12placeholders2_1E:
	.zero		1
	.type		_ZN30_INTERNAL_8ec96d76_4_k_cu_main4cuda3std3__45__cpo3endE,@object
	.size		_ZN30_INTERNAL_8ec96d76_4_k_cu_main4cuda3std3__45__cpo3endE,(_ZN30_INTERNAL_8ec96d76_4_k_cu_main4cuda3std6ranges3__45__cpo3endE - _ZN30_INTERNAL_8ec96d76_4_k_cu_main4cuda3std3__45__cpo3endE)
_ZN30_INTERNAL_8ec96d76_4_k_cu_main4cuda3std3__45__cpo3endE:
	.zero		1
	.type		_ZN30_INTERNAL_8ec96d76_4_k_cu_main4cuda3std6ranges3__45__cpo3endE,@object
	.size		_ZN30_INTERNAL_8ec96d76_4_k_cu_main4cuda3std6ranges3__45__cpo3endE,(_ZN30_INTERNAL_8ec96d76_4_k_cu_main6thrust24THRUST_300001_SM_1000_NS12placeholders2_5E - _ZN30_INTERNAL_8ec96d76_4_k_cu_main4cuda3std6ranges3__45__cpo3endE)
_ZN30_INTERNAL_8ec96d76_4_k_cu_main4cuda3std6ranges3__45__cpo3endE:
	.zero		1
	.type		_ZN30_INTERNAL_8ec96d76_4_k_cu_main6thrust24THRUST_300001_SM_1000_NS12placeholders2_5E,@object
	.size		_ZN30_INTERNAL_8ec96d76_4_k_cu_main6thrust24THRUST_300001_SM_1000_NS12placeholders2_5E,(_ZN30_INTERNAL_8ec96d76_4_k_cu_main4cuda3std3__45__cpo4rendE - _ZN30_INTERNAL_8ec96d76_4_k_cu_main6thrust24THRUST_300001_SM_1000_NS12placeholders2_5E)
_ZN30_INTERNAL_8ec96d76_4_k_cu_main6thrust24THRUST_300001_SM_1000_NS12placeholders2_5E:
	.zero		1
	.type		_ZN30_INTERNAL_8ec96d76_4_k_cu_main4cuda3std3__45__cpo4rendE,@object
	.size		_ZN30_INTERNAL_8ec96d76_4_k_cu_main4cuda3std3__45__cpo4rendE,(_ZN30_INTERNAL_8ec96d76_4_k_cu_main4cuda3std6ranges3__45__cpo9iter_swapE - _ZN30_INTERNAL_8ec96d76_4_k_cu_main4cuda3std3__45__cpo4rendE)
_ZN30_INTERNAL_8ec96d76_4_k_cu_main4cuda3std3__45__cpo4rendE:
	.zero		1
	.type		_ZN30_INTERNAL_8ec96d76_4_k_cu_main4cuda3std6ranges3__45__cpo9iter_swapE,@object
	.size		_ZN30_INTERNAL_8ec96d76_4_k_cu_main4cuda3std6ranges3__45__cpo9iter_swapE,(_ZN30_INTERNAL_8ec96d76_4_k_cu_main4cuda3std3__48unexpectE - _ZN30_INTERNAL_8ec96d76_4_k_cu_main4cuda3std6ranges3__45__cpo9iter_swapE)
_ZN30_INTERNAL_8ec96d76_4_k_cu_main4cuda3std6ranges3__45__cpo9iter_swapE:
	.zero		1
	.type		_ZN30_INTERNAL_8ec96d76_4_k_cu_main4cuda3std3__48unexpectE,@object
	.size		_ZN30_INTERNAL_8ec96d76_4_k_cu_main4cuda3std3__48unexpectE,(_ZN30_INTERNAL_8ec96d76_4_k_cu_main6thrust24THRUST_300001_SM_1000_NS6system6detail10sequential3seqE - _ZN30_INTERNAL_8ec96d76_4_k_cu_main4cuda3std3__48unexpectE)
_ZN30_INTERNAL_8ec96d76_4_k_cu_main4cuda3std3__48unexpectE:
	.zero		1
	.type		_ZN30_INTERNAL_8ec96d76_4_k_cu_main6thrust24THRUST_300001_SM_1000_NS6system6detail10sequential3seqE,@object
	.size		_ZN30_INTERNAL_8ec96d76_4_k_cu_main6thrust24THRUST_300001_SM_1000_NS6system6detail10sequential3seqE,(.L_29 - _ZN30_INTERNAL_8ec96d76_4_k_cu_main6thrust24THRUST_300001_SM_1000_NS6system6detail10sequential3seqE)
_ZN30_INTERNAL_8ec96d76_4_k_cu_main6thrust24THRUST_300001_SM_1000_NS6system6detail10sequential3seqE:
	.zero		1
.L_29:


//--------------------- .nv.constant0._ZN3cub18CUB_300001_SM_10006detail11EmptyKernelIvEEvv --------------------------
	.section	.nv.constant0._ZN3cub18CUB_300001_SM_10006detail11EmptyKernelIvEEvv,"a",@progbits
	.sectionflags	@""
	.align	4
.nv.constant0._ZN3cub18CUB_300001_SM_10006detail11EmptyKernelIvEEvv:
	.zero		896


//--------------------- SYMBOLS --------------------------

	.type		.nv.reservedSmem.offset0,@object
	.size		.nv.reservedSmem.offset0,0x4
